//
// Generated by NVIDIA NVVM Compiler
//
// Compiler Build ID: CL-36424714
// Cuda compilation tools, release 13.0, V13.0.88
// Based on NVVM 20.0.0
//

.version 9.0
.target sm_100
.address_size 64

	// .globl	Gradient

.visible .entry Gradient(
	.param .u64 .ptr .align 1 Gradient_param_0,
	.param .u64 .ptr .align 1 Gradient_param_1,
	.param .u64 .ptr .align 1 Gradient_param_2,
	.param .u64 .ptr .align 1 Gradient_param_3,
	.param .u32 Gradient_param_4,
	.param .u32 Gradient_param_5,
	.param .u32 Gradient_param_6,
	.param .u32 Gradient_param_7,
	.param .u32 Gradient_param_8,
	.param .u32 Gradient_param_9,
	.param .u64 .ptr .align 1 Gradient_param_10,
	.param .u32 Gradient_param_11,
	.param .f32 Gradient_param_12,
	.param .u32 Gradient_param_13
)
{
	.reg .pred 	%p<10>;
	.reg .b32 	%r<46>;
	.reg .b32 	%f<31>;
	.reg .b64 	%rd<36>;
	.reg .b64 	%fd<24>;

	ld.param.u64 	%rd2, [Gradient_param_0];
	ld.param.u64 	%rd3, [Gradient_param_1];
	ld.param.u64 	%rd4, [Gradient_param_2];
	ld.param.u64 	%rd5, [Gradient_param_3];
	ld.param.u32 	%r8, [Gradient_param_4];
	ld.param.u32 	%r14, [Gradient_param_5];
	ld.param.u32 	%r15, [Gradient_param_6];
	ld.param.u32 	%r10, [Gradient_param_7];
	ld.param.u32 	%r11, [Gradient_param_8];
	ld.param.u64 	%rd6, [Gradient_param_10];
	ld.param.u32 	%r12, [Gradient_param_11];
	ld.param.f32 	%f1, [Gradient_param_12];
	ld.param.u32 	%r13, [Gradient_param_13];
	cvta.to.global.u64 	%rd1, %rd6;
	mov.u32 	%r16, %ctaid.x;
	mov.u32 	%r17, %ntid.x;
	mov.u32 	%r18, %tid.x;
	mad.lo.s32 	%r1, %r16, %r17, %r18;
	mov.u32 	%r19, %ctaid.y;
	mov.u32 	%r20, %ntid.y;
	mov.u32 	%r21, %tid.y;
	mad.lo.s32 	%r22, %r19, %r20, %r21;
	mov.u32 	%r23, %ctaid.z;
	mov.u32 	%r24, %ntid.z;
	mov.u32 	%r25, %tid.z;
	mad.lo.s32 	%r3, %r23, %r24, %r25;
	setp.ge.s32 	%p1, %r1, %r8;
	setp.ge.s32 	%p2, %r22, %r14;
	or.pred  	%p3, %p1, %p2;
	setp.ge.s32 	%p4, %r3, %r15;
	or.pred  	%p5, %p3, %p4;
	@%p5 bra 	$L__BB0_6;
	mad.lo.s32 	%r26, %r14, %r3, %r22;
	mad.lo.s32 	%r4, %r26, %r8, %r1;
	add.s32 	%r5, %r13, %r1;
	add.s32 	%r6, %r13, %r22;
	add.s32 	%r7, %r13, %r3;
	setp.eq.s32 	%p6, %r12, 0;
	@%p6 bra 	$L__BB0_4;
	setp.ne.s32 	%p7, %r12, 1;
	@%p7 bra 	$L__BB0_5;
	mul.wide.s32 	%rd9, %r4, 4;
	add.s64 	%rd10, %rd1, %rd9;
	ld.global.nc.f32 	%f3, [%rd10];
	setp.eq.f32 	%p9, %f3, 0f00000000;
	@%p9 bra 	$L__BB0_6;
	bra.uni 	$L__BB0_5;
$L__BB0_4:
	mul.wide.s32 	%rd7, %r4, 4;
	add.s64 	%rd8, %rd1, %rd7;
	ld.global.nc.f32 	%f2, [%rd8];
	setp.neu.f32 	%p8, %f2, 0f00000000;
	@%p8 bra 	$L__BB0_6;
$L__BB0_5:
	cvta.to.global.u64 	%rd11, %rd5;
	mul.lo.s32 	%r27, %r7, %r11;
	add.s32 	%r28, %r27, %r6;
	mul.lo.s32 	%r29, %r28, %r10;
	add.s32 	%r30, %r29, %r5;
	sub.s32 	%r31, %r29, %r10;
	add.s32 	%r32, %r31, %r5;
	sub.s32 	%r33, %r27, %r11;
	add.s32 	%r34, %r33, %r6;
	mad.lo.s32 	%r35, %r34, %r10, %r5;
	shl.b32 	%r36, %r10, 1;
	add.s32 	%r37, %r31, %r36;
	add.s32 	%r38, %r28, %r11;
	mad.lo.s32 	%r39, %r38, %r10, %r5;
	mad.lo.s32 	%r40, %r10, -3, %r37;
	add.s32 	%r41, %r40, %r5;
	mad.lo.s32 	%r42, %r11, -3, %r38;
	mad.lo.s32 	%r43, %r42, %r10, %r5;
	add.s32 	%r44, %r38, %r11;
	mad.lo.s32 	%r45, %r44, %r10, %r5;
	mul.wide.s32 	%rd12, %r30, 4;
	add.s64 	%rd13, %rd11, %rd12;
	ld.global.nc.f32 	%f4, [%rd13+4];
	ld.global.nc.f32 	%f5, [%rd13+-4];
	mul.wide.s32 	%rd14, %r10, 4;
	add.s64 	%rd15, %rd13, %rd14;
	ld.global.nc.f32 	%f6, [%rd15];
	mul.wide.s32 	%rd16, %r32, 4;
	add.s64 	%rd17, %rd11, %rd16;
	ld.global.nc.f32 	%f7, [%rd17];
	mul.wide.s32 	%rd18, %r39, 4;
	add.s64 	%rd19, %rd11, %rd18;
	ld.global.nc.f32 	%f8, [%rd19];
	mul.wide.s32 	%rd20, %r35, 4;
	add.s64 	%rd21, %rd11, %rd20;
	ld.global.nc.f32 	%f9, [%rd21];
	ld.global.nc.f32 	%f10, [%rd13+8];
	ld.global.nc.f32 	%f11, [%rd13+-8];
	add.s64 	%rd22, %rd15, %rd14;
	ld.global.nc.f32 	%f12, [%rd22];
	mul.wide.s32 	%rd23, %r41, 4;
	add.s64 	%rd24, %rd11, %rd23;
	ld.global.nc.f32 	%f13, [%rd24];
	mul.wide.s32 	%rd25, %r45, 4;
	add.s64 	%rd26, %rd11, %rd25;
	ld.global.nc.f32 	%f14, [%rd26];
	mul.wide.s32 	%rd27, %r43, 4;
	add.s64 	%rd28, %rd11, %rd27;
	ld.global.nc.f32 	%f15, [%rd28];
	sub.f32 	%f16, %f10, %f11;
	cvt.f64.f32 	%fd1, %f16;
	cvt.f64.f32 	%fd2, %f1;
	mul.f64 	%fd3, %fd2, 0d4028000000000000;
	div.rn.f64 	%fd4, %fd1, %fd3;
	sub.f32 	%f17, %f5, %f4;
	mul.f32 	%f18, %f17, 0f41000000;
	cvt.f64.f32 	%fd5, %f18;
	div.rn.f64 	%fd6, %fd5, %fd3;
	add.f64 	%fd7, %fd6, %fd4;
	cvta.to.global.u64 	%rd29, %rd2;
	mul.wide.s32 	%rd30, %r4, 4;
	add.s64 	%rd31, %rd29, %rd30;
	ld.global.f32 	%f19, [%rd31];
	cvt.f64.f32 	%fd8, %f19;
	add.f64 	%fd9, %fd7, %fd8;
	cvt.rn.f32.f64 	%f20, %fd9;
	st.global.f32 	[%rd31], %f20;
	sub.f32 	%f21, %f12, %f13;
	cvt.f64.f32 	%fd10, %f21;
	div.rn.f64 	%fd11, %fd10, %fd3;
	sub.f32 	%f22, %f7, %f6;
	mul.f32 	%f23, %f22, 0f41000000;
	cvt.f64.f32 	%fd12, %f23;
	div.rn.f64 	%fd13, %fd12, %fd3;
	add.f64 	%fd14, %fd13, %fd11;
	cvta.to.global.u64 	%rd32, %rd3;
	add.s64 	%rd33, %rd32, %rd30;
	ld.global.f32 	%f24, [%rd33];
	cvt.f64.f32 	%fd15, %f24;
	add.f64 	%fd16, %fd14, %fd15;
	cvt.rn.f32.f64 	%f25, %fd16;
	st.global.f32 	[%rd33], %f25;
	sub.f32 	%f26, %f14, %f15;
	cvt.f64.f32 	%fd17, %f26;
	div.rn.f64 	%fd18, %fd17, %fd3;
	sub.f32 	%f27, %f9, %f8;
	mul.f32 	%f28, %f27, 0f41000000;
	cvt.f64.f32 	%fd19, %f28;
	div.rn.f64 	%fd20, %fd19, %fd3;
	add.f64 	%fd21, %fd20, %fd18;
	cvta.to.global.u64 	%rd34, %rd4;
	add.s64 	%rd35, %rd34, %rd30;
	ld.global.f32 	%f29, [%rd35];
	cvt.f64.f32 	%fd22, %f29;
	add.f64 	%fd23, %fd21, %fd22;
	cvt.rn.f32.f64 	%f30, %fd23;
	st.global.f32 	[%rd35], %f30;
$L__BB0_6:
	ret;

}


// ===== COMPILED SASS (sm_100) =====

	.target	sm_100

	.elftype	@"ET_EXEC"


//--------------------- .note.nv.tkinfo           --------------------------
	.section	.note.nv.tkinfo,"",@"SHT_NOTE"
	.sectionflags	@"SHF_NOTE_NV_TKINFO"
	.tkinfo
        /*0018*/ 	.word	0x00000002
        /*0030*/ 	.string	""
        /*0030*/ 	.string	"ptxas"
        /*0030*/ 	.string	"Cuda compilation tools, release 13.0, V13.0.88"
        /*0030*/ 	.string	"Build cuda_13.0.r13.0/compiler.36424714_0"
        /*0030*/ 	.string	"-arch sm_100 -m 64 "



//--------------------- .note.nv.cuinfo           --------------------------
	.section	.note.nv.cuinfo,"",@"SHT_NOTE"
	.sectionflags	@"SHF_NOTE_NV_CUINFO"
        /*0018*/ 	.short	0x0002
        /*001a*/ 	.short	0x0064
        /*001c*/ 	.short	0x0082
	.zero		2


//--------------------- .nv.info                  --------------------------
	.section	.nv.info,"",@"SHT_CUDA_INFO"
	.align	4


	//----- nvinfo : EIATTR_REGCOUNT
	.align		4
        /*0000*/ 	.byte	0x04, 0x2f
        /*0002*/ 	.short	(.L_1 - .L_0)
	.align		4
.L_0:
        /*0004*/ 	.word	index@(Gradient)
        /*0008*/ 	.word	0x00000025


	//----- nvinfo : EIATTR_FRAME_SIZE
	.align		4
.L_1:
        /*000c*/ 	.byte	0x04, 0x11
        /*000e*/ 	.short	(.L_3 - .L_2)
	.align		4
.L_2:
        /*0010*/ 	.word	index@($__internal_0_$__cuda_sm20_div_rn_f64_full)
        /*0014*/ 	.word	0x00000000


	//----- nvinfo : EIATTR_FRAME_SIZE
	.align		4
.L_3:
        /*0018*/ 	.byte	0x04, 0x11
        /*001a*/ 	.short	(.L_5 - .L_4)
	.align		4
.L_4:
        /*001c*/ 	.word	index@(Gradient)
        /*0020*/ 	.word	0x00000000


	//----- nvinfo : EIATTR_MIN_STACK_SIZE
	.align		4
.L_5:
        /*0024*/ 	.byte	0x04, 0x12
        /*0026*/ 	.short	(.L_7 - .L_6)
	.align		4
.L_6:
        /*0028*/ 	.word	index@(Gradient)
        /*002c*/ 	.word	0x00000000
.L_7:


//--------------------- .nv.compat                --------------------------
	.section	.nv.compat,"",@"SHT_CUDA_COMPAT_INFO"
	.align	4
        /*0000*/ 	.byte	0x02, 0x09, 0x00, 0x00, 0x02, 0x02, 0x01, 0x00, 0x02, 0x05, 0x05, 0x00, 0x03, 0x07, 0x01, 0x01
        /*0010*/ 	.byte	0x02, 0x03, 0x00, 0x00, 0x02, 0x06, 0x01, 0x00, 0x04, 0x0b, 0x08, 0x00, 0x01, 0x00, 0x00, 0x00
        /*0020*/ 	.byte	0x00, 0x00, 0x00, 0x00


//--------------------- .nv.info.Gradient         --------------------------
	.section	.nv.info.Gradient,"",@"SHT_CUDA_INFO"
	.sectionflags	@""
	.align	4


	//----- nvinfo : EIATTR_CUDA_API_VERSION
	.align		4
        /*0000*/ 	.byte	0x04, 0x37
        /*0002*/ 	.short	(.L_9 - .L_8)
.L_8:
        /*0004*/ 	.word	0x00000082


	//----- nvinfo : EIATTR_KPARAM_INFO
	.align		4
.L_9:
        /*0008*/ 	.byte	0x04, 0x17
        /*000a*/ 	.short	(.L_11 - .L_10)
.L_10:
        /*000c*/ 	.word	0x00000000
        /*0010*/ 	.short	0x000d
        /*0012*/ 	.short	0x0048
        /*0014*/ 	.byte	0x00, 0xf0, 0x11, 0x00


	//----- nvinfo : EIATTR_KPARAM_INFO
	.align		4
.L_11:
        /*0018*/ 	.byte	0x04, 0x17
        /*001a*/ 	.short	(.L_13 - .L_12)
.L_12:
        /*001c*/ 	.word	0x00000000
        /*0020*/ 	.short	0x000c
        /*0022*/ 	.short	0x0044
        /*0024*/ 	.byte	0x00, 0xf0, 0x11, 0x00


	//----- nvinfo : EIATTR_KPARAM_INFO
	.align		4
.L_13:
        /*0028*/ 	.byte	0x04, 0x17
        /*002a*/ 	.short	(.L_15 - .L_14)
.L_14:
        /*002c*/ 	.word	0x00000000
        /*0030*/ 	.short	0x000b
        /*0032*/ 	.short	0x0040
        /*0034*/ 	.byte	0x00, 0xf0, 0x11, 0x00


	//----- nvinfo : EIATTR_KPARAM_INFO
	.align		4
.L_15:
        /*0038*/ 	.byte	0x04, 0x17
        /*003a*/ 	.short	(.L_17 - .L_16)
.L_16:
        /*003c*/ 	.word	0x00000000
        /*0040*/ 	.short	0x000a
        /*0042*/ 	.short	0x0038
        /*0044*/ 	.byte	0x00, 0xf5, 0x21, 0x00


	//----- nvinfo : EIATTR_KPARAM_INFO
	.align		4
.L_17:
        /*0048*/ 	.byte	0x04, 0x17
        /*004a*/ 	.short	(.L_19 - .L_18)
.L_18:
        /*004c*/ 	.word	0x00000000
        /*0050*/ 	.short	0x0009
        /*0052*/ 	.short	0x0034
        /*0054*/ 	.byte	0x00, 0xf0, 0x11, 0x00


	//----- nvinfo : EIATTR_KPARAM_INFO
	.align		4
.L_19:
        /*0058*/ 	.byte	0x04, 0x17
        /*005a*/ 	.short	(.L_21 - .L_20)
.L_20:
        /*005c*/ 	.word	0x00000000
        /*0060*/ 	.short	0x0008
        /*0062*/ 	.short	0x0030
        /*0064*/ 	.byte	0x00, 0xf0, 0x11, 0x00


	//----- nvinfo : EIATTR_KPARAM_INFO
	.align		4
.L_21:
        /*0068*/ 	.byte	0x04, 0x17
        /*006a*/ 	.short	(.L_23 - .L_22)
.L_22:
        /*006c*/ 	.word	0x00000000
        /*0070*/ 	.short	0x0007
        /*0072*/ 	.short	0x002c
        /*0074*/ 	.byte	0x00, 0xf0, 0x11, 0x00


	//----- nvinfo : EIATTR_KPARAM_INFO
	.align		4
.L_23:
        /*0078*/ 	.byte	0x04, 0x17
        /*007a*/ 	.short	(.L_25 - .L_24)
.L_24:
        /*007c*/ 	.word	0x00000000
        /*0080*/ 	.short	0x0006
        /*0082*/ 	.short	0x0028
        /*0084*/ 	.byte	0x00, 0xf0, 0x11, 0x00


	//----- nvinfo : EIATTR_KPARAM_INFO
	.align		4
.L_25:
        /*0088*/ 	.byte	0x04, 0x17
        /*008a*/ 	.short	(.L_27 - .L_26)
.L_26:
        /*008c*/ 	.word	0x00000000
        /*0090*/ 	.short	0x0005
        /*0092*/ 	.short	0x0024
        /*0094*/ 	.byte	0x00, 0xf0, 0x11, 0x00


	//----- nvinfo : EIATTR_KPARAM_INFO
	.align		4
.L_27:
        /*0098*/ 	.byte	0x04, 0x17
        /*009a*/ 	.short	(.L_29 - .L_28)
.L_28:
        /*009c*/ 	.word	0x00000000
        /*00a0*/ 	.short	0x0004
        /*00a2*/ 	.short	0x0020
        /*00a4*/ 	.byte	0x00, 0xf0, 0x11, 0x00


	//----- nvinfo : EIATTR_KPARAM_INFO
	.align		4
.L_29:
        /*00a8*/ 	.byte	0x04, 0x17
        /*00aa*/ 	.short	(.L_31 - .L_30)
.L_30:
        /*00ac*/ 	.word	0x00000000
        /*00b0*/ 	.short	0x0003
        /*00b2*/ 	.short	0x0018
        /*00b4*/ 	.byte	0x00, 0xf5, 0x21, 0x00


	//----- nvinfo : EIATTR_KPARAM_INFO
	.align		4
.L_31:
        /*00b8*/ 	.byte	0x04, 0x17
        /*00ba*/ 	.short	(.L_33 - .L_32)
.L_32:
        /*00bc*/ 	.word	0x00000000
        /*00c0*/ 	.short	0x0002
        /*00c2*/ 	.short	0x0010
        /*00c4*/ 	.byte	0x00, 0xf5, 0x21, 0x00


	//----- nvinfo : EIATTR_KPARAM_INFO
	.align		4
.L_33:
        /*00c8*/ 	.byte	0x04, 0x17
        /*00ca*/ 	.short	(.L_35 - .L_34)
.L_34:
        /*00cc*/ 	.word	0x00000000
        /*00d0*/ 	.short	0x0001
        /*00d2*/ 	.short	0x0008
        /*00d4*/ 	.byte	0x00, 0xf5, 0x21, 0x00


	//----- nvinfo : EIATTR_KPARAM_INFO
	.align		4
.L_35:
        /*00d8*/ 	.byte	0x04, 0x17
        /*00da*/ 	.short	(.L_37 - .L_36)
.L_36:
        /*00dc*/ 	.word	0x00000000
        /*00e0*/ 	.short	0x0000
        /*00e2*/ 	.short	0x0000
        /*00e4*/ 	.byte	0x00, 0xf5, 0x21, 0x00


	//----- nvinfo : EIATTR_SPARSE_MMA_MASK
	.align		4
.L_37:
        /*00e8*/ 	.byte	0x03, 0x50
        /*00ea*/ 	.short	0x0000


	//----- nvinfo : EIATTR_MAXREG_COUNT
	.align		4
        /*00ec*/ 	.byte	0x03, 0x1b
        /*00ee*/ 	.short	0x00ff


	//----- nvinfo : EIATTR_MERCURY_ISA_VERSION
	.align		4
        /*00f0*/ 	.byte	0x03, 0x5f
        /*00f2*/ 	.short	0x0101


	//----- nvinfo : EIATTR_VRC_CTA_INIT_COUNT
	.align		4
        /*00f4*/ 	.byte	0x02, 0x4a
	.zero		1
	.zero		1


	//----- nvinfo : EIATTR_EXIT_INSTR_OFFSETS
	.align		4
        /*00f8*/ 	.byte	0x04, 0x1c
        /*00fa*/ 	.short	(.L_39 - .L_38)


	//   ....[0]....
.L_38:
        /*00fc*/ 	.word	0x00000120


	//   ....[1]....
        /*0100*/ 	.word	0x00000230


	//   ....[2]....
        /*0104*/ 	.word	0x00000290


	//   ....[3]....
        /*0108*/ 	.word	0x00001040


	//----- nvinfo : EIATTR_CRS_STACK_SIZE
	.align		4
.L_39:
        /*010c*/ 	.byte	0x04, 0x1e
        /*010e*/ 	.short	(.L_41 - .L_40)
.L_40:
        /*0110*/ 	.word	0x00000000


	//----- nvinfo : EIATTR_CBANK_PARAM_SIZE
	.align		4
.L_41:
        /*0114*/ 	.byte	0x03, 0x19
        /*0116*/ 	.short	0x004c


	//----- nvinfo : EIATTR_PARAM_CBANK
	.align		4
        /*0118*/ 	.byte	0x04, 0x0a
        /*011a*/ 	.short	(.L_43 - .L_42)
	.align		4
.L_42:
        /*011c*/ 	.word	index@(.nv.constant0.Gradient)
        /*0120*/ 	.short	0x0380
        /*0122*/ 	.short	0x004c


	//----- nvinfo : EIATTR_SW_WAR
	.align		4
.L_43:
        /*0124*/ 	.byte	0x04, 0x36
        /*0126*/ 	.short	(.L_45 - .L_44)
.L_44:
        /*0128*/ 	.word	0x00000008
.L_45:


//--------------------- .nv.callgraph             --------------------------
	.section	.nv.callgraph,"",@"SHT_CUDA_CALLGRAPH"
	.align	4
	.sectionentsize	8
	.align		4
        /*0000*/ 	.word	0x00000000
	.align		4
        /*0004*/ 	.word	0xffffffff
	.align		4
        /*0008*/ 	.word	0x00000000
	.align		4
        /*000c*/ 	.word	0xfffffffe
	.align		4
        /*0010*/ 	.word	0x00000000
	.align		4
        /*0014*/ 	.word	0xfffffffd
	.align		4
        /*0018*/ 	.word	0x00000000
	.align		4
        /*001c*/ 	.word	0xfffffffc


//--------------------- .text.Gradient            --------------------------
	.section	.text.Gradient,"ax",@progbits
	.align	128
        .global         Gradient
        .type           Gradient,@function
        .size           Gradient,(.L_x_20 - Gradient)
        .other          Gradient,@"STO_CUDA_ENTRY STV_DEFAULT"
Gradient:
.text.Gradient:
[----:B------:R-:W-:Y:S01]  /*0000*/  LDC R1, c[0x0][0x37c] ;  /* 0x0000df00ff017b82 */ /* 0x000fe20000000800 */
[----:B------:R-:W0:Y:S07]  /*0010*/  S2R R5, SR_TID.Y ;  /* 0x0000000000057919 */ /* 0x000e2e0000002200 */
[----:B------:R-:W1:Y:S01]  /*0020*/  LDC R4, c[0x0][0x360] ;  /* 0x0000d800ff047b82 */ /* 0x000e620000000800 */
[----:B------:R-:W2:Y:S01]  /*0030*/  LDCU.64 UR8, c[0x0][0x3a0] ;  /* 0x00007400ff0877ac */ /* 0x000ea20008000a00 */
[----:B------:R-:W1:Y:S01]  /*0040*/  S2R R3, SR_TID.X ;  /* 0x0000000000037919 */ /* 0x000e620000002100 */
[----:B------:R-:W3:Y:S01]  /*0050*/  LDCU UR7, c[0x0][0x3a8] ;  /* 0x00007500ff0777ac */ /* 0x000ee20008000800 */
[----:B------:R-:W4:Y:S04]  /*0060*/  S2R R7, SR_TID.Z ;  /* 0x0000000000077919 */ /* 0x000f280000002300 */
[----:B------:R-:W0:Y:S08]  /*0070*/  S2UR UR5, SR_CTAID.Y ;  /* 0x00000000000579c3 */ /* 0x000e300000002600 */
[----:B------:R-:W0:Y:S08]  /*0080*/  LDC R0, c[0x0][0x364] ;  /* 0x0000d900ff007b82 */ /* 0x000e300000000800 */
[----:B------:R-:W1:Y:S08]  /*0090*/  S2UR UR4, SR_CTAID.X ;  /* 0x00000000000479c3 */ /* 0x000e700000002500 */
[----:B------:R-:W4:Y:S08]  /*00a0*/  S2UR UR6, SR_CTAID.Z ;  /* 0x00000000000679c3 */ /* 0x000f300000002700 */
[----:B------:R-:W4:Y:S01]  /*00b0*/  LDC R2, c[0x0][0x368] ;  /* 0x0000da00ff027b82 */ /* 0x000f220000000800 */
[----:B0-----:R-:W-:-:S05]  /*00c0*/  IMAD R0, R0, UR5, R5 ;  /* 0x0000000500007c24 */ /* 0x001fca000f8e0205 */
[----:B--2---:R-:W-:Y:S01]  /*00d0*/  ISETP.GE.AND P0, PT, R0, UR9, PT ;  /* 0x0000000900007c0c */ /* 0x004fe2000bf06270 */
[----:B-1----:R-:W-:-:S05]  /*00e0*/  IMAD R4, R4, UR4, R3 ;  /* 0x0000000404047c24 */ /* 0x002fca000f8e0203 */
[----:B------:R-:W-:Y:S01]  /*00f0*/  ISETP.GE.OR P0, PT, R4, UR8, P0 ;  /* 0x0000000804007c0c */ /* 0x000fe20008706670 */
[----:B----4-:R-:W-:-:S05]  /*0100*/  IMAD R3, R2, UR6, R7 ;  /* 0x0000000602037c24 */ /* 0x010fca000f8e0207 */
[----:B---3--:R-:W-:-:S13]  /*0110*/  ISETP.GE.OR P0, PT, R3, UR7, P0 ;  /* 0x0000000703007c0c */ /* 0x008fda0008706670 */
[----:B------:R-:W-:Y:S05]  /*0120*/  @P0 EXIT ;  /* 0x000000000000094d */ /* 0x000fea0003800000 */
[----:B------:R-:W0:Y:S01]  /*0130*/  LDCU UR7, c[0x0][0x3c0] ;  /* 0x00007800ff0777ac */ /* 0x000e220008000800 */
[----:B------:R-:W-:Y:S01]  /*0140*/  IMAD R5, R3, UR9, R0 ;  /* 0x0000000903057c24 */ /* 0x000fe2000f8e0200 */
[----:B------:R-:W1:Y:S03]  /*0150*/  LDCU UR6, c[0x0][0x3c8] ;  /* 0x00007900ff0677ac */ /* 0x000e660008000800 */
[----:B------:R-:W-:Y:S01]  /*0160*/  IMAD R5, R5, UR8, R4 ;  /* 0x0000000805057c24 */ /* 0x000fe2000f8e0204 */
[----:B------:R-:W2:Y:S01]  /*0170*/  LDCU.64 UR4, c[0x0][0x358] ;  /* 0x00006b00ff0477ac */ /* 0x000ea20008000a00 */
[----:B0-----:R-:W-:Y:S01]  /*0180*/  UISETP.NE.AND UP0, UPT, UR7, URZ, UPT ;  /* 0x000000ff0700728c */ /* 0x001fe2000bf05270 */
[----:B-1----:R-:W-:Y:S01]  /*0190*/  VIADD R4, R4, UR6 ;  /* 0x0000000604047c36 */ /* 0x002fe20008000000 */
[----:B------:R-:W-:Y:S01]  /*01a0*/  IADD3 R7, PT, PT, R3, UR6, RZ ;  /* 0x0000000603077c10 */ /* 0x000fe2000fffe0ff */
[----:B------:R-:W-:-:S06]  /*01b0*/  VIADD R6, R0, UR6 ;  /* 0x0000000600067c36 */ /* 0x000fcc0008000000 */
[----:B--2---:R-:W-:Y:S05]  /*01c0*/  BRA.U !UP0, `(.L_x_0) ;  /* 0x0000000108207547 */ /* 0x004fea000b800000 */
[----:B------:R-:W-:-:S09]  /*01d0*/  UISETP.NE.AND UP0, UPT, UR7, 0x1, UPT ;  /* 0x000000010700788c */ /* 0x000fd2000bf05270 */
[----:B------:R-:W-:Y:S05]  /*01e0*/  BRA.U UP0, `(.L_x_1) ;  /* 0x00000001002c7547 */ /* 0x000fea000b800000 */
[----:B------:R-:W0:Y:S02]  /*01f0*/  LDC.64 R2, c[0x0][0x3b8] ;  /* 0x0000ee00ff027b82 */ /* 0x000e240000000a00 */
[----:B0-----:R-:W-:-:S06]  /*0200*/  IMAD.WIDE R2, R5, 0x4, R2 ;  /* 0x0000000405027825 */ /* 0x001fcc00078e0202 */
[----:B------:R-:W2:Y:S02]  /*0210*/  LDG.E.CONSTANT R2, desc[UR4][R2.64] ;  /* 0x0000000402027981 */ /* 0x000ea4000c1e9900 */
[----:B--2---:R-:W-:-:S13]  /*0220*/  FSETP.NEU.AND P0, PT, R2, RZ, PT ;  /* 0x000000ff0200720b */ /* 0x004fda0003f0d000 */
[----:B------:R-:W-:Y:S05]  /*0230*/  @!P0 EXIT ;  /* 0x000000000000894d */ /* 0x000fea0003800000 */
[----:B------:R-:W-:Y:S05]  /*0240*/  BRA `(.L_x_1) ;  /* 0x0000000000147947 */ /* 0x000fea0003800000 */
.L_x_0:
[----:B------:R-:W0:Y:S02]  /*0250*/  LDC.64 R2, c[0x0][0x3b8] ;  /* 0x0000ee00ff027b82 */ /* 0x000e240000000a00 */
[----:B0-----:R-:W-:-:S06]  /*0260*/  IMAD.WIDE R2, R5, 0x4, R2 ;  /* 0x0000000405027825 */ /* 0x001fcc00078e0202 */
[----:B------:R-:W2:Y:S02]  /*0270*/  LDG.E.CONSTANT R2, desc[UR4][R2.64] ;  /* 0x0000000402027981 */ /* 0x000ea4000c1e9900 */
[----:B--2---:R-:W-:-:S13]  /*0280*/  FSETP.NEU.AND P0, PT, R2, RZ, PT ;  /* 0x000000ff0200720b */ /* 0x004fda0003f0d000 */
[----:B------:R-:W-:Y:S05]  /*0290*/  @P0 EXIT ;  /* 0x000000000000094d */ /* 0x000fea0003800000 */
.L_x_1:
[----:B------:R-:W0:Y:S01]  /*02a0*/  LDC R17, c[0x0][0x3b0] ;  /* 0x0000ec00ff117b82 */ /* 0x000e220000000800 */
[----:B------:R-:W1:Y:S07]  /*02b0*/  LDCU UR6, c[0x0][0x3c4] ;  /* 0x00007880ff0677ac */ /* 0x000e6e0008000800 */
[----:B------:R-:W2:Y:S08]  /*02c0*/  LDC R11, c[0x0][0x3ac] ;  /* 0x0000eb00ff0b7b82 */ /* 0x000eb00000000800 */
[----:B------:R-:W3:Y:S01]  /*02d0*/  LDC.64 R2, c[0x0][0x398] ;  /* 0x0000e600ff027b82 */ /* 0x000ee20000000a00 */
[----:B0-----:R-:W-:-:S04]  /*02e0*/  IMAD R8, R7, R17, R6 ;  /* 0x0000001107087224 */ /* 0x001fc800078e0206 */
[----:B--2---:R-:W-:-:S04]  /*02f0*/  IMAD R13, R8, R11, R4 ;  /* 0x0000000b080d7224 */ /* 0x004fc800078e0204 */
[----:B---3--:R-:W-:-:S05]  /*0300*/  IMAD.WIDE R12, R13, 0x4, R2 ;  /* 0x000000040d0c7825 */ /* 0x008fca00078e0202 */
[----:B------:R-:W2:Y:S04]  /*0310*/  LDG.E.CONSTANT R0, desc[UR4][R12.64+0x8] ;  /* 0x000008040c007981 */ /* 0x000ea8000c1e9900 */
[----:B------:R-:W2:Y:S01]  /*0320*/  LDG.E.CONSTANT R15, desc[UR4][R12.64+-0x8] ;  /* 0xfffff8040c0f7981 */ /* 0x000ea2000c1e9900 */
[----:B------:R-:W-:Y:S02]  /*0330*/  IMAD R9, R7, R17, -R17 ;  /* 0x0000001107097224 */ /* 0x000fe400078e0a11 */
[----:B------:R-:W-:Y:S02]  /*0340*/  IMAD R7, R8, R11, -R11 ;  /* 0x0000000b08077224 */ /* 0x000fe400078e0a0b */
[----:B------:R-:W-:Y:S02]  /*0350*/  IMAD.IADD R9, R6, 0x1, R9 ;  /* 0x0000000106097824 */ /* 0x000fe400078e0209 */
[----:B------:R-:W-:Y:S01]  /*0360*/  IMAD.IADD R8, R8, 0x1, R17 ;  /* 0x0000000108087824 */ /* 0x000fe200078e0211 */
[----:B------:R-:W-:Y:S01]  /*0370*/  LEA R6, R11, R7, 0x1 ;  /* 0x000000070b067211 */ /* 0x000fe200078e08ff */
[----:B------:R-:W-:-:S02]  /*0380*/  IMAD R9, R9, R11, R4 ;  /* 0x0000000b09097224 */ /* 0x000fc400078e0204 */
[----:B------:R-:W-:Y:S02]  /*0390*/  IMAD R10, R17, -0x3, R8 ;  /* 0xfffffffd110a7824 */ /* 0x000fe400078e0208 */
[----:B------:R-:W-:Y:S02]  /*03a0*/  IMAD.IADD R14, R8, 0x1, R17 ;  /* 0x00000001080e7824 */ /* 0x000fe400078e0211 */
[C---:B------:R-:W-:Y:S02]  /*03b0*/  IMAD R17, R11.reuse, -0x3, R6 ;  /* 0xfffffffd0b117824 */ /* 0x040fe400078e0206 */
[-CC-:B------:R-:W-:Y:S01]  /*03c0*/  IMAD R33, R10, R11.reuse, R4.reuse ;  /* 0x0000000b0a217224 */ /* 0x180fe200078e0204 */
[----:B------:R-:W5:Y:S01]  /*03d0*/  LDG.E.CONSTANT R6, desc[UR4][R12.64+0x4] ;  /* 0x000004040c067981 */ /* 0x000f62000c1e9900 */
[----:B------:R-:W-:Y:S01]  /*03e0*/  IMAD R27, R14, R11, R4 ;  /* 0x0000000b0e1b7224 */ /* 0x000fe200078e0204 */
[----:B------:R-:W-:Y:S01]  /*03f0*/  IADD3 R29, PT, PT, R4, R17, RZ ;  /* 0x00000011041d7210 */ /* 0x000fe20007ffe0ff */
[----:B------:R-:W-:-:S04]  /*0400*/  IMAD.WIDE R16, R11, 0x4, R12 ;  /* 0x000000040b107825 */ /* 0x000fc800078e020c */
[----:B------:R-:W-:Y:S02]  /*0410*/  IMAD.IADD R19, R4, 0x1, R7 ;  /* 0x0000000104137824 */ /* 0x000fe400078e0207 */
[----:B------:R-:W-:Y:S01]  /*0420*/  IMAD R21, R8, R11, R4 ;  /* 0x0000000b08157224 */ /* 0x000fe200078e0204 */
[----:B------:R1:W5:Y:S01]  /*0430*/  LDG.E.CONSTANT R7, desc[UR4][R12.64+-0x4] ;  /* 0xfffffc040c077981 */ /* 0x000362000c1e9900 */
[----:B------:R-:W-:-:S04]  /*0440*/  IMAD.WIDE R22, R9, 0x4, R2 ;  /* 0x0000000409167825 */ /* 0x000fc800078e0202 */
[--C-:B------:R-:W-:Y:S01]  /*0450*/  IMAD.WIDE R26, R27, 0x4, R2.reuse ;  /* 0x000000041b1a7825 */ /* 0x100fe200078e0202 */
[----:B------:R-:W5:Y:S03]  /*0460*/  LDG.E.CONSTANT R10, desc[UR4][R22.64] ;  /* 0x00000004160a7981 */ /* 0x000f66000c1e9900 */
[----:B------:R-:W-:Y:S01]  /*0470*/  IMAD.WIDE R32, R33, 0x4, R2 ;  /* 0x0000000421207825 */ /* 0x000fe200078e0202 */
[----:B------:R-:W5:Y:S03]  /*0480*/  LDG.E.CONSTANT R28, desc[UR4][R26.64] ;  /* 0x000000041a1c7981 */ /* 0x000f66000c1e9900 */
[----:B------:R-:W-:-:S04]  /*0490*/  IMAD.WIDE R24, R11, 0x4, R16 ;  /* 0x000000040b187825 */ /* 0x000fc800078e0210 */
[--C-:B------:R-:W-:Y:S01]  /*04a0*/  IMAD.WIDE R18, R19, 0x4, R2.reuse ;  /* 0x0000000413127825 */ /* 0x100fe200078e0202 */
[----:B------:R-:W5:Y:S03]  /*04b0*/  LDG.E.CONSTANT R30, desc[UR4][R24.64] ;  /* 0x00000004181e7981 */ /* 0x000f66000c1e9900 */
[--C-:B------:R-:W-:Y:S01]  /*04c0*/  IMAD.WIDE R20, R21, 0x4, R2.reuse ;  /* 0x0000000415147825 */ /* 0x100fe200078e0202 */
[----:B-1----:R-:W0:Y:S01]  /*04d0*/  F2F.F64.F32 R12, UR6 ;  /* 0x00000006000c7d10 */ /* 0x002e220008201800 */
[----:B------:R1:W5:Y:S02]  /*04e0*/  LDG.E.CONSTANT R8, desc[UR4][R18.64] ;  /* 0x0000000412087981 */ /* 0x000364000c1e9900 */
[----:B------:R-:W-:Y:S02]  /*04f0*/  IMAD.WIDE R2, R29, 0x4, R2 ;  /* 0x000000041d027825 */ /* 0x000fe400078e0202 */
[----:B------:R-:W5:Y:S04]  /*0500*/  LDG.E.CONSTANT R29, desc[UR4][R32.64] ;  /* 0x00000004201d7981 */ /* 0x000f68000c1e9900 */
[----:B------:R3:W5:Y:S04]  /*0510*/  LDG.E.CONSTANT R9, desc[UR4][R20.64] ;  /* 0x0000000414097981 */ /* 0x000768000c1e9900 */
[----:B------:R4:W5:Y:S01]  /*0520*/  LDG.E.CONSTANT R11, desc[UR4][R16.64] ;  /* 0x00000004100b7981 */ /* 0x000962000c1e9900 */
[----:B0-----:R-:W-:Y:S01]  /*0530*/  DMUL R12, R12, 12 ;  /* 0x402800000c0c7828 */ /* 0x001fe20000000000 */
[----:B-1----:R-:W-:-:S02]  /*0540*/  IMAD.MOV.U32 R18, RZ, RZ, 0x1 ;  /* 0x00000001ff127424 */ /* 0x002fc400078e00ff */
[----:B------:R0:W5:Y:S03]  /*0550*/  LDG.E.CONSTANT R31, desc[UR4][R2.64] ;  /* 0x00000004021f7981 */ /* 0x000166000c1e9900 */
[----:B------:R-:W3:Y:S02]  /*0560*/  MUFU.RCP64H R19, R13 ;  /* 0x0000000d00137308 */ /* 0x000ee40000001800 */
[----:B---3--:R-:W-:-:S08]  /*0570*/  DFMA R20, -R12, R18, 1 ;  /* 0x3ff000000c14742b */ /* 0x008fd00000000112 */
[----:B------:R-:W-:-:S08]  /*0580*/  DFMA R20, R20, R20, R20 ;  /* 0x000000141414722b */ /* 0x000fd00000000014 */
[----:B------:R-:W-:-:S08]  /*0590*/  DFMA R20, R18, R20, R18 ;  /* 0x000000141214722b */ /* 0x000fd00000000012 */
[----:B----4-:R-:W-:-:S08]  /*05a0*/  DFMA R16, -R12, R20, 1 ;  /* 0x3ff000000c10742b */ /* 0x010fd00000000114 */
[----:B------:R-:W-:Y:S01]  /*05b0*/  DFMA R16, R20, R16, R20 ;  /* 0x000000101410722b */ /* 0x000fe20000000014 */
[----:B------:R-:W-:Y:S01]  /*05c0*/  BSSY.RECONVERGENT B0, `(.L_x_2) ;  /* 0x0000012000007945 */ /* 0x000fe20003800200 */
[----:B--2---:R-:W-:-:S06]  /*05d0*/  FADD R15, R0, -R15 ;  /* 0x8000000f000f7221 */ /* 0x004fcc0000000000 */
[----:B------:R-:W0:Y:S02]  /*05e0*/  F2F.F64.F32 R14, R15 ;  /* 0x0000000f000e7310 */ /* 0x000e240000201800 */
[----:B0-----:R-:W-:-:S08]  /*05f0*/  DMUL R2, R14, R16 ;  /* 0x000000100e027228 */ /* 0x001fd00000000000 */
[----:B------:R-:W-:-:S08]  /*0600*/  DFMA R18, -R12, R2, R14 ;  /* 0x000000020c12722b */ /* 0x000fd0000000010e */
[----:B------:R-:W-:Y:S01]  /*0610*/  DFMA R2, R16, R18, R2 ;  /* 0x000000121002722b */ /* 0x000fe20000000002 */
[----:B------:R-:W-:-:S09]  /*0620*/  FSETP.GEU.AND P1, PT, |R15|, 6.5827683646048100446e-37, PT ;  /* 0x036000000f00780b */ /* 0x000fd20003f2e200 */
[----:B------:R-:W-:-:S05]  /*0630*/  FFMA R0, RZ, R13, R3 ;  /* 0x0000000dff007223 */ /* 0x000fca0000000003 */
[----:B------:R-:W-:-:S13]  /*0640*/  FSETP.GT.AND P0, PT, |R0|, 1.469367938527859385e-39, PT ;  /* 0x001000000000780b */ /* 0x000fda0003f04200 */
[----:B------:R-:W-:Y:S05]  /*0650*/  @P0 BRA P1, `(.L_x_3) ;  /* 0x0000000000200947 */ /* 0x000fea0000800000 */
[----:B------:R-:W-:Y:S01]  /*0660*/  IMAD.MOV.U32 R18, RZ, RZ, R14 ;  /* 0x000000ffff127224 */ /* 0x000fe200078e000e */
[----:B------:R-:W-:Y:S01]  /*0670*/  MOV R19, R15 ;  /* 0x0000000f00137202 */ /* 0x000fe20000000f00 */
[----:B------:R-:W-:Y:S01]  /*0680*/  IMAD.MOV.U32 R16, RZ, RZ, R12 ;  /* 0x000000ffff107224 */ /* 0x000fe200078e000c */
[----:B------:R-:W-:Y:S01]  /*0690*/  MOV R4, 0x6c0 ;  /* 0x000006c000047802 */ /* 0x000fe20000000f00 */
[----:B------:R-:W-:-:S07]  /*06a0*/  IMAD.MOV.U32 R17, RZ, RZ, R13 ;  /* 0x000000ffff117224 */ /* 0x000fce00078e000d */
[----:B-----5:R-:W-:Y:S05]  /*06b0*/  CALL.REL.NOINC `($__internal_0_$__cuda_sm20_div_rn_f64_full) ;  /* 0x0000000800647944 */ /* 0x020fea0003c00000 */
[----:B------:R-:W-:Y:S01]  /*06c0*/  MOV R2, R22 ;  /* 0x0000001600027202 */ /* 0x000fe20000000f00 */
[----:B------:R-:W-:-:S07]  /*06d0*/  IMAD.MOV.U32 R3, RZ, RZ, R23 ;  /* 0x000000ffff037224 */ /* 0x000fce00078e0017 */
.L_x_3:
[----:B------:R-:W-:Y:S05]  /*06e0*/  BSYNC.RECONVERGENT B0 ;  /* 0x0000000000007941 */ /* 0x000fea0003800200 */
.L_x_2:
[----:B------:R-:W0:Y:S01]  /*06f0*/  MUFU.RCP64H R15, R13 ;  /* 0x0000000d000f7308 */ /* 0x000e220000001800 */
[----:B------:R-:W-:Y:S02]  /*0700*/  IMAD.MOV.U32 R14, RZ, RZ, 0x1 ;  /* 0x00000001ff0e7424 */ /* 0x000fe400078e00ff */
[----:B-----5:R-:W-:Y:S01]  /*0710*/  FADD R6, -R6, R7 ;  /* 0x0000000706067221 */ /* 0x020fe20000000100 */
[----:B------:R-:W-:Y:S03]  /*0720*/  BSSY.RECONVERGENT B0, `(.L_x_4) ;  /* 0x0000015000007945 */ /* 0x000fe60003800200 */
[----:B------:R-:W-:-:S06]  /*0730*/  FMUL R18, R6, 8 ;  /* 0x4100000006127820 */ /* 0x000fcc0000400000 */
[----:B------:R-:W1:Y:S01]  /*0740*/  F2F.F64.F32 R18, R18 ;  /* 0x0000001200127310 */ /* 0x000e620000201800 */
[----:B0-----:R-:W-:-:S08]  /*0750*/  DFMA R16, -R12, R14, 1 ;  /* 0x3ff000000c10742b */ /* 0x001fd0000000010e */
[----:B------:R-:W-:Y:S01]  /*0760*/  DFMA R16, R16, R16, R16 ;  /* 0x000000101010722b */ /* 0x000fe20000000010 */
[----:B-1----:R-:W-:-:S07]  /*0770*/  FSETP.GEU.AND P1, PT, |R19|, 6.5827683646048100446e-37, PT ;  /* 0x036000001300780b */ /* 0x002fce0003f2e200 */
[----:B------:R-:W-:-:S08]  /*0780*/  DFMA R16, R14, R16, R14 ;  /* 0x000000100e10722b */ /* 0x000fd0000000000e */
[----:B------:R-:W-:-:S08]  /*0790*/  DFMA R6, -R12, R16, 1 ;  /* 0x3ff000000c06742b */ /* 0x000fd00000000110 */
[----:B------:R-:W-:-:S08]  /*07a0*/  DFMA R16, R16, R6, R16 ;  /* 0x000000061010722b */ /* 0x000fd00000000010 */
[----:B------:R-:W-:-:S08]  /*07b0*/  DMUL R6, R16, R18 ;  /* 0x0000001210067228 */ /* 0x000fd00000000000 */
[----:B------:R-:W-:-:S08]  /*07c0*/  DFMA R14, -R12, R6, R18 ;  /* 0x000000060c0e722b */ /* 0x000fd00000000112 */
[----:B------:R-:W-:-:S10]  /*07d0*/  DFMA R6, R16, R14, R6 ;  /* 0x0000000e1006722b */ /* 0x000fd40000000006 */
[----:B------:R-:W-:-:S05]  /*07e0*/  FFMA R0, RZ, R13, R7 ;  /* 0x0000000dff007223 */ /* 0x000fca0000000007 */
[----:B------:R-:W-:-:S13]  /*07f0*/  FSETP.GT.AND P0, PT, |R0|, 1.469367938527859385e-39, PT ;  /* 0x001000000000780b */ /* 0x000fda0003f04200 */
[----:B------:R-:W-:Y:S05]  /*0800*/  @P0 BRA P1, `(.L_x_5) ;  /* 0x0000000000180947 */ /* 0x000fea0000800000 */
[----:B------:R-:W-:Y:S01]  /*0810*/  MOV R16, R12 ;  /* 0x0000000c00107202 */ /* 0x000fe20000000f00 */
[----:B------:R-:W-:Y:S01]  /*0820*/  IMAD.MOV.U32 R17, RZ, RZ, R13 ;  /* 0x000000ffff117224 */ /* 0x000fe200078e000d */
[----:B------:R-:W-:-:S07]  /*0830*/  MOV R4, 0x850 ;  /* 0x0000085000047802 */ /* 0x000fce0000000f00 */
[----:B------:R-:W-:Y:S05]  /*0840*/  CALL.REL.NOINC `($__internal_0_$__cuda_sm20_div_rn_f64_full) ;  /* 0x0000000800007944 */ /* 0x000fea0003c00000 */
[----:B------:R-:W-:Y:S01]  /*0850*/  IMAD.MOV.U32 R6, RZ, RZ, R22 ;  /* 0x000000ffff067224 */ /* 0x000fe200078e0016 */
[----:B------:R-:W-:-:S07]  /*0860*/  MOV R7, R23 ;  /* 0x0000001700077202 */ /* 0x000fce0000000f00 */
.L_x_5:
[----:B------:R-:W-:Y:S05]  /*0870*/  BSYNC.RECONVERGENT B0 ;  /* 0x0000000000007941 */ /* 0x000fea0003800200 */
.L_x_4:
[----:B------:R-:W0:Y:S02]  /*0880*/  LDC.64 R14, c[0x0][0x380] ;  /* 0x0000e000ff0e7b82 */ /* 0x000e240000000a00 */
[----:B0-----:R-:W-:-:S05]  /*0890*/  IMAD.WIDE R14, R5, 0x4, R14 ;  /* 0x00000004050e7825 */ /* 0x001fca00078e020e */
[----:B------:R-:W2:Y:S01]  /*08a0*/  LDG.E R0, desc[UR4][R14.64] ;  /* 0x000000040e007981 */ /* 0x000ea2000c1e1900 */
[----:B------:R-:W0:Y:S01]  /*08b0*/  MUFU.RCP64H R21, R13 ;  /* 0x0000000d00157308 */ /* 0x000e220000001800 */
[----:B------:R-:W-:Y:S01]  /*08c0*/  IMAD.MOV.U32 R20, RZ, RZ, 0x1 ;  /* 0x00000001ff147424 */ /* 0x000fe200078e00ff */
[----:B------:R-:W-:Y:S01]  /*08d0*/  DADD R2, R6, R2 ;  /* 0x0000000006027229 */ /* 0x000fe20000000002 */
[----:B------:R-:W-:Y:S04]  /*08e0*/  BSSY.RECONVERGENT B0, `(.L_x_6) ;  /* 0x000001b000007945 */ /* 0x000fe80003800200 */
[----:B0-----:R-:W-:-:S08]  /*08f0*/  DFMA R16, -R12, R20, 1 ;  /* 0x3ff000000c10742b */ /* 0x001fd00000000114 */
[----:B------:R-:W-:-:S08]  /*0900*/  DFMA R16, R16, R16, R16 ;  /* 0x000000101010722b */ /* 0x000fd00000000010 */
[----:B------:R-:W-:Y:S01]  /*0910*/  DFMA R20, R20, R16, R20 ;  /* 0x000000101414722b */ /* 0x000fe20000000014 */
[----:B------:R-:W-:-:S07]  /*0920*/  FADD R16, R30, -R31 ;  /* 0x8000001f1e107221 */ /* 0x000fce0000000000 */
[----:B------:R-:W-:Y:S01]  /*0930*/  DFMA R22, -R12, R20, 1 ;  /* 0x3ff000000c16742b */ /* 0x000fe20000000114 */
[----:B------:R-:W0:Y:S07]  /*0940*/  F2F.F64.F32 R16, R16 ;  /* 0x0000001000107310 */ /* 0x000e2e0000201800 */
[----:B------:R-:W-:Y:S01]  /*0950*/  DFMA R22, R20, R22, R20 ;  /* 0x000000161416722b */ /* 0x000fe20000000014 */
[----:B0-----:R-:W-:Y:S01]  /*0960*/  FSETP.GEU.AND P1, PT, |R17|, 6.5827683646048100446e-37, PT ;  /* 0x036000001100780b */ /* 0x001fe20003f2e200 */
[----:B--2---:R-:W0:Y:S02]  /*0970*/  F2F.F64.F32 R18, R0 ;  /* 0x0000000000127310 */ /* 0x004e240000201800 */
[----:B0-----:R-:W-:-:S04]  /*0980*/  DADD R18, R2, R18 ;  /* 0x0000000002127229 */ /* 0x001fc80000000012 */
[----:B------:R-:W-:-:S08]  /*0990*/  DMUL R2, R22, R16 ;  /* 0x0000001016027228 */ /* 0x000fd00000000000 */
[----:B------:R-:W-:Y:S01]  /*09a0*/  DFMA R6, -R12, R2, R16 ;  /* 0x000000020c06722b */ /* 0x000fe20000000110 */
[----:B------:R-:W0:Y:S07]  /*09b0*/  F2F.F32.F64 R19, R18 ;  /* 0x0000001200137310 */ /* 0x000e2e0000301000 */
[----:B------:R-:W-:Y:S01]  /*09c0*/  DFMA R2, R22, R6, R2 ;  /* 0x000000061602722b */ /* 0x000fe20000000002 */
[----:B0-----:R0:W-:Y:S09]  /*09d0*/  STG.E desc[UR4][R14.64], R19 ;  /* 0x000000130e007986 */ /* 0x0011f2000c101904 */
[----:B------:R-:W-:-:S05]  /*09e0*/  FFMA R0, RZ, R13, R3 ;  /* 0x0000000dff007223 */ /* 0x000fca0000000003 */
[----:B------:R-:W-:-:S13]  /*09f0*/  FSETP.GT.AND P0, PT, |R0|, 1.469367938527859385e-39, PT ;  /* 0x001000000000780b */ /* 0x000fda0003f04200 */
[----:B0-----:R-:W-:Y:S05]  /*0a00*/  @P0 BRA P1, `(.L_x_7) ;  /* 0x0000000000200947 */ /* 0x001fea0000800000 */
[----:B------:R-:W-:Y:S01]  /*0a10*/  IMAD.MOV.U32 R18, RZ, RZ, R16 ;  /* 0x000000ffff127224 */ /* 0x000fe200078e0010 */
[----:B------:R-:W-:Y:S01]  /*0a20*/  MOV R19, R17 ;  /* 0x0000001100137202 */ /* 0x000fe20000000f00 */
[----:B------:R-:W-:Y:S01]  /*0a30*/  IMAD.MOV.U32 R16, RZ, RZ, R12 ;  /* 0x000000ffff107224 */ /* 0x000fe200078e000c */
[----:B------:R-:W-:Y:S01]  /*0a40*/  MOV R4, 0xa70 ;  /* 0x00000a7000047802 */ /* 0x000fe20000000f00 */
[----:B------:R-:W-:-:S07]  /*0a50*/  IMAD.MOV.U32 R17, RZ, RZ, R13 ;  /* 0x000000ffff117224 */ /* 0x000fce00078e000d */
[----:B------:R-:W-:Y:S05]  /*0a60*/  CALL.REL.NOINC `($__internal_0_$__cuda_sm20_div_rn_f64_full) ;  /* 0x0000000400787944 */ /* 0x000fea0003c00000 */
[----:B------:R-:W-:Y:S01]  /*0a70*/  MOV R2, R22 ;  /* 0x0000001600027202 */ /* 0x000fe20000000f00 */
[----:B------:R-:W-:-:S07]  /*0a80*/  IMAD.MOV.U32 R3, RZ, RZ, R23 ;  /* 0x000000ffff037224 */ /* 0x000fce00078e0017 */
.L_x_7:
[----:B------:R-:W-:Y:S05]  /*0a90*/  BSYNC.RECONVERGENT B0 ;  /* 0x0000000000007941 */ /* 0x000fea0003800200 */
.L_x_6:
[----:B------:R-:W0:Y:S01]  /*0aa0*/  MUFU.RCP64H R7, R13 ;  /* 0x0000000d00077308 */ /* 0x000e220000001800 */
[----:B------:R-:W-:Y:S02]  /*0ab0*/  IMAD.MOV.U32 R6, RZ, RZ, 0x1 ;  /* 0x00000001ff067424 */ /* 0x000fe400078e00ff */
[----:B------:R-:W-:Y:S01]  /*0ac0*/  FADD R8, -R11, R8 ;  /* 0x000000080b087221 */ /* 0x000fe20000000100 */
[----:B------:R-:W-:Y:S03]  /*0ad0*/  BSSY.RECONVERGENT B0, `(.L_x_8) ;  /* 0x0000015000007945 */ /* 0x000fe60003800200 */
[----:B------:R-:W-:-:S04]  /*0ae0*/  FMUL R8, R8, 8 ;  /* 0x4100000008087820 */ /* 0x000fc80000400000 */
        /* <DEDUP_REMOVED lines=19> */
.L_x_9:
[----:B------:R-:W-:Y:S05]  /*0c20*/  BSYNC.RECONVERGENT B0 ;  /* 0x0000000000007941 */ /* 0x000fea0003800200 */
.L_x_8:
        /* <DEDUP_REMOVED lines=26> */
[----:B------:R-:W-:Y:S02]  /*0dd0*/  MOV R17, R13 ;  /* 0x0000000d00117202 */ /* 0x000fe40000000f00 */
[----:B------:R-:W-:-:S07]  /*0de0*/  MOV R4, 0xe00 ;  /* 0x00000e0000047802 */ /* 0x000fce0000000f00 */
[----:B------:R-:W-:Y:S05]  /*0df0*/  CALL.REL.NOINC `($__internal_0_$__cuda_sm20_div_rn_f64_full) ;  /* 0x0000000000947944 */ /* 0x000fea0003c00000 */
[----:B------:R-:W-:Y:S02]  /*0e00*/  IMAD.MOV.U32 R2, RZ, RZ, R22 ;  /* 0x000000ffff027224 */ /* 0x000fe400078e0016 */
[----:B------:R-:W-:-:S07]  /*0e10*/  IMAD.MOV.U32 R3, RZ, RZ, R23 ;  /* 0x000000ffff037224 */ /* 0x000fce00078e0017 */
.L_x_11:
[----:B------:R-:W-:Y:S05]  /*0e20*/  BSYNC.RECONVERGENT B0 ;  /* 0x0000000000007941 */ /* 0x000fea0003800200 */
.L_x_10:
[----:B------:R-:W0:Y:S01]  /*0e30*/  MUFU.RCP64H R7, R13 ;  /* 0x0000000d00077308 */ /* 0x000e220000001800 */
[----:B------:R-:W-:Y:S01]  /*0e40*/  MOV R6, 0x1 ;  /* 0x0000000100067802 */ /* 0x000fe20000000f00 */
[----:B------:R-:W-:Y:S01]  /*0e50*/  FADD R9, -R9, R10 ;  /* 0x0000000a09097221 */ /* 0x000fe20000000100 */
        /* <DEDUP_REMOVED lines=15> */
[----:B------:R-:W-:Y:S01]  /*0f50*/  IMAD.MOV.U32 R16, RZ, RZ, R12 ;  /* 0x000000ffff107224 */ /* 0x000fe200078e000c */
[----:B------:R-:W-:Y:S01]  /*0f60*/  MOV R4, 0xf90 ;  /* 0x00000f9000047802 */ /* 0x000fe20000000f00 */
[----:B------:R-:W-:-:S07]  /*0f70*/  IMAD.MOV.U32 R17, RZ, RZ, R13 ;  /* 0x000000ffff117224 */ /* 0x000fce00078e000d */
[----:B------:R-:W-:Y:S05]  /*0f80*/  CALL.REL.NOINC `($__internal_0_$__cuda_sm20_div_rn_f64_full) ;  /* 0x0000000000307944 */ /* 0x000fea0003c00000 */
[----:B------:R-:W-:Y:S01]  /*0f90*/  MOV R6, R22 ;  /* 0x0000001600067202 */ /* 0x000fe20000000f00 */
[----:B------:R-:W-:-:S07]  /*0fa0*/  IMAD.MOV.U32 R7, RZ, RZ, R23 ;  /* 0x000000ffff077224 */ /* 0x000fce00078e0017 */
.L_x_13:
[----:B------:R-:W-:Y:S05]  /*0fb0*/  BSYNC.RECONVERGENT B0 ;  /* 0x0000000000007941 */ /* 0x000fea0003800200 */
.L_x_12:
[----:B------:R-:W0:Y:S02]  /*0fc0*/  LDC.64 R8, c[0x0][0x390] ;  /* 0x0000e400ff087b82 */ /* 0x000e240000000a00 */
[----:B0-----:R-:W-:-:S05]  /*0fd0*/  IMAD.WIDE R4, R5, 0x4, R8 ;  /* 0x0000000405047825 */ /* 0x001fca00078e0208 */
[----:B------:R-:W2:Y:S01]  /*0fe0*/  LDG.E R8, desc[UR4][R4.64] ;  /* 0x0000000404087981 */ /* 0x000ea2000c1e1900 */
[----:B------:R-:W-:Y:S01]  /*0ff0*/  DADD R2, R6, R2 ;  /* 0x0000000006027229 */ /* 0x000fe20000000002 */
[----:B--2---:R-:W0:Y:S07]  /*1000*/  F2F.F64.F32 R8, R8 ;  /* 0x0000000800087310 */ /* 0x004e2e0000201800 */
[----:B0-----:R-:W-:-:S10]  /*1010*/  DADD R2, R2, R8 ;  /* 0x0000000002027229 */ /* 0x001fd40000000008 */
[----:B------:R-:W0:Y:S02]  /*1020*/  F2F.F32.F64 R3, R2 ;  /* 0x0000000200037310 */ /* 0x000e240000301000 */
[----:B0-----:R-:W-:Y:S01]  /*1030*/  STG.E desc[UR4][R4.64], R3 ;  /* 0x0000000304007986 */ /* 0x001fe2000c101904 */
[----:B------:R-:W-:Y:S05]  /*1040*/  EXIT ;  /* 0x000000000000794d */ /* 0x000fea0003800000 */
        .weak           $__internal_0_$__cuda_sm20_div_rn_f64_full
        .type           $__internal_0_$__cuda_sm20_div_rn_f64_full,@function
        .size           $__internal_0_$__cuda_sm20_div_rn_f64_full,(.L_x_20 - $__internal_0_$__cuda_sm20_div_rn_f64_full)
$__internal_0_$__cuda_sm20_div_rn_f64_full:
[C---:B------:R-:W-:Y:S01]  /*1050*/  FSETP.GEU.AND P0, PT, |R17|.reuse, 1.469367938527859385e-39, PT ;  /* 0x001000001100780b */ /* 0x040fe20003f0e200 */
[----:B------:R-:W-:Y:S01]  /*1060*/  BSSY.RECONVERGENT B1, `(.L_x_14) ;  /* 0x0000056000017945 */ /* 0x000fe20003800200 */
[----:B------:R-:W-:Y:S02]  /*1070*/  LOP3.LUT R14, R17, 0x800fffff, RZ, 0xc0, !PT ;  /* 0x800fffff110e7812 */ /* 0x000fe400078ec0ff */
[C---:B------:R-:W-:Y:S02]  /*1080*/  FSETP.GEU.AND P2, PT, |R19|.reuse, 1.469367938527859385e-39, PT ;  /* 0x001000001300780b */ /* 0x040fe40003f4e200 */
[----:B------:R-:W-:Y:S01]  /*1090*/  LOP3.LUT R15, R14, 0x3ff00000, RZ, 0xfc, !PT ;  /* 0x3ff000000e0f7812 */ /* 0x000fe200078efcff */
[----:B------:R-:W-:Y:S01]  /*10a0*/  IMAD.MOV.U32 R14, RZ, RZ, R16 ;  /* 0x000000ffff0e7224 */ /* 0x000fe200078e0010 */
[----:B------:R-:W-:Y:S02]  /*10b0*/  MOV R20, 0x1 ;  /* 0x0000000100147802 */ /* 0x000fe40000000f00 */
[----:B------:R-:W-:-:S02]  /*10c0*/  LOP3.LUT R33, R19, 0x7ff00000, RZ, 0xc0, !PT ;  /* 0x7ff0000013217812 */ /* 0x000fc400078ec0ff */
[----:B------:R-:W-:Y:S01]  /*10d0*/  LOP3.LUT R32, R17, 0x7ff00000, RZ, 0xc0, !PT ;  /* 0x7ff0000011207812 */ /* 0x000fe200078ec0ff */
[----:B------:R-:W-:-:S03]  /*10e0*/  @!P0 DMUL R14, R16, 8.98846567431157953865e+307 ;  /* 0x7fe00000100e8828 */ /* 0x000fc60000000000 */
[----:B------:R-:W-:Y:S02]  /*10f0*/  ISETP.GE.U32.AND P1, PT, R33, R32, PT ;  /* 0x000000202100720c */ /* 0x000fe40003f26070 */
[----:B------:R-:W-:Y:S01]  /*1100*/  @!P2 LOP3.LUT R0, R17, 0x7ff00000, RZ, 0xc0, !PT ;  /* 0x7ff000001100a812 */ /* 0x000fe200078ec0ff */
[----:B------:R-:W0:Y:S03]  /*1110*/  MUFU.RCP64H R21, R15 ;  /* 0x0000000f00157308 */ /* 0x000e260000001800 */
[----:B------:R-:W-:Y:S01]  /*1120*/  @!P2 ISETP.GE.U32.AND P3, PT, R33, R0, PT ;  /* 0x000000002100a20c */ /* 0x000fe20003f66070 */
[----:B------:R-:W-:Y:S01]  /*1130*/  IMAD.MOV.U32 R0, RZ, RZ, 0x1ca00000 ;  /* 0x1ca00000ff007424 */ /* 0x000fe200078e00ff */
[----:B------:R-:W-:-:S04]  /*1140*/  @!P0 LOP3.LUT R32, R15, 0x7ff00000, RZ, 0xc0, !PT ;  /* 0x7ff000000f208812 */ /* 0x000fc800078ec0ff */
[----:B------:R-:W-:-:S04]  /*1150*/  @!P2 SEL R25, R0, 0x63400000, !P3 ;  /* 0x634000000019a807 */ /* 0x000fc80005800000 */
[----:B------:R-:W-:Y:S01]  /*1160*/  @!P2 LOP3.LUT R26, R25, 0x80000000, R19, 0xf8, !PT ;  /* 0x80000000191aa812 */ /* 0x000fe200078ef813 */
[----:B0-----:R-:W-:-:S03]  /*1170*/  DFMA R22, R20, -R14, 1 ;  /* 0x3ff000001416742b */ /* 0x001fc6000000080e */
[----:B------:R-:W-:Y:S02]  /*1180*/  @!P2 LOP3.LUT R27, R26, 0x100000, RZ, 0xfc, !PT ;  /* 0x001000001a1ba812 */ /* 0x000fe400078efcff */
[----:B------:R-:W-:-:S03]  /*1190*/  @!P2 MOV R26, RZ ;  /* 0x000000ff001aa202 */ /* 0x000fc60000000f00 */
[----:B------:R-:W-:-:S08]  /*11a0*/  DFMA R22, R22, R22, R22 ;  /* 0x000000161616722b */ /* 0x000fd00000000016 */
[----:B------:R-:W-:Y:S01]  /*11b0*/  DFMA R22, R20, R22, R20 ;  /* 0x000000161416722b */ /* 0x000fe20000000014 */
[----:B------:R-:W-:Y:S01]  /*11c0*/  SEL R21, R0, 0x63400000, !P1 ;  /* 0x6340000000157807 */ /* 0x000fe20004800000 */
[----:B------:R-:W-:-:S03]  /*11d0*/  IMAD.MOV.U32 R20, RZ, RZ, R18 ;  /* 0x000000ffff147224 */ /* 0x000fc600078e0012 */
[----:B------:R-:W-:-:S03]  /*11e0*/  LOP3.LUT R21, R21, 0x800fffff, R19, 0xf8, !PT ;  /* 0x800fffff15157812 */ /* 0x000fc600078ef813 */
[----:B------:R-:W-:-:S03]  /*11f0*/  DFMA R24, R22, -R14, 1 ;  /* 0x3ff000001618742b */ /* 0x000fc6000000080e */
[----:B------:R-:W-:-:S05]  /*1200*/  @!P2 DFMA R20, R20, 2, -R26 ;  /* 0x400000001414a82b */ /* 0x000fca000000081a */
[----:B------:R-:W-:-:S05]  /*1210*/  DFMA R24, R22, R24, R22 ;  /* 0x000000181618722b */ /* 0x000fca0000000016 */
[----:B------:R-:W-:-:S03]  /*1220*/  @!P2 LOP3.LUT R33, R21, 0x7ff00000, RZ, 0xc0, !PT ;  /* 0x7ff000001521a812 */ /* 0x000fc600078ec0ff */
[----:B------:R-:W-:Y:S02]  /*1230*/  DMUL R22, R24, R20 ;  /* 0x0000001418167228 */ /* 0x000fe40000000000 */
[----:B------:R-:W-:-:S05]  /*1240*/  VIADD R34, R33, 0xffffffff ;  /* 0xffffffff21227836 */ /* 0x000fca0000000000 */
[----:B------:R-:W-:Y:S01]  /*1250*/  ISETP.GT.U32.AND P0, PT, R34, 0x7feffffe, PT ;  /* 0x7feffffe2200780c */ /* 0x000fe20003f04070 */
[----:B------:R-:W-:Y:S01]  /*1260*/  VIADD R34, R32, 0xffffffff ;  /* 0xffffffff20227836 */ /* 0x000fe20000000000 */
[----:B------:R-:W-:-:S04]  /*1270*/  DFMA R26, R22, -R14, R20 ;  /* 0x8000000e161a722b */ /* 0x000fc80000000014 */
[----:B------:R-:W-:-:S04]  /*1280*/  ISETP.GT.U32.OR P0, PT, R34, 0x7feffffe, P0 ;  /* 0x7feffffe2200780c */ /* 0x000fc80000704470 */
[----:B------:R-:W-:-:S09]  /*1290*/  DFMA R26, R24, R26, R22 ;  /* 0x0000001a181a722b */ /* 0x000fd20000000016 */
[----:B------:R-:W-:Y:S05]  /*12a0*/  @P0 BRA `(.L_x_15) ;  /* 0x0000000000700947 */ /* 0x000fea0003800000 */
[----:B------:R-:W-:Y:S02]  /*12b0*/  LOP3.LUT R22, R19, 0x7ff00000, RZ, 0xc0, !PT ;  /* 0x7ff0000013167812 */ /* 0x000fe400078ec0ff */
[----:B------:R-:W-:-:S04]  /*12c0*/  LOP3.LUT R19, R17, 0x7ff00000, RZ, 0xc0, !PT ;  /* 0x7ff0000011137812 */ /* 0x000fc800078ec0ff */
[CC--:B------:R-:W-:Y:S02]  /*12d0*/  VIADDMNMX R18, R22.reuse, -R19.reuse, 0xb9600000, !PT ;  /* 0xb960000016127446 */ /* 0x0c0fe40007800913 */
[----:B------:R-:W-:Y:S02]  /*12e0*/  ISETP.GE.U32.AND P0, PT, R22, R19, PT ;  /* 0x000000131600720c */ /* 0x000fe40003f06070 */
[----:B------:R-:W-:Y:S02]  /*12f0*/  VIMNMX R18, PT, PT, R18, 0x46a00000, PT ;  /* 0x46a0000012127848 */ /* 0x000fe40003fe0100 */
[----:B------:R-:W-:-:S04]  /*1300*/  SEL R19, R0, 0x63400000, !P0 ;  /* 0x6340000000137807 */ /* 0x000fc80004000000 */
[----:B------:R-:W-:Y:S02]  /*1310*/  IADD3 R0, PT, PT, -R19, R18, RZ ;  /* 0x0000001213007210 */ /* 0x000fe40007ffe1ff */
[----:B------:R-:W-:-:S03]  /*1320*/  MOV R18, RZ ;  /* 0x000000ff00127202 */ /* 0x000fc60000000f00 */
[----:B------:R-:W-:-:S06]  /*1330*/  VIADD R19, R0, 0x7fe00000 ;  /* 0x7fe0000000137836 */ /* 0x000fcc0000000000 */
[----:B------:R-:W-:-:S10]  /*1340*/  DMUL R22, R26, R18 ;  /* 0x000000121a167228 */ /* 0x000fd40000000000 */
[----:B------:R-:W-:-:S13]  /*1350*/  FSETP.GTU.AND P0, PT, |R23|, 1.469367938527859385e-39, PT ;  /* 0x001000001700780b */ /* 0x000fda0003f0c200 */
[----:B------:R-:W-:Y:S05]  /*1360*/  @P0 BRA `(.L_x_16) ;  /* 0x0000000000940947 */ /* 0x000fea0003800000 */
[----:B------:R-:W-:Y:S01]  /*1370*/  DFMA R14, R26, -R14, R20 ;  /* 0x8000000e1a0e722b */ /* 0x000fe20000000014 */
[----:B------:R-:W-:-:S09]  /*1380*/  IMAD.MOV.U32 R18, RZ, RZ, RZ ;  /* 0x000000ffff127224 */ /* 0x000fd200078e00ff */
[C---:B------:R-:W-:Y:S02]  /*1390*/  FSETP.NEU.AND P0, PT, R15.reuse, RZ, PT ;  /* 0x000000ff0f00720b */ /* 0x040fe40003f0d000 */
[----:B------:R-:W-:-:S04]  /*13a0*/  LOP3.LUT R17, R15, 0x80000000, R17, 0x48, !PT ;  /* 0x800000000f117812 */ /* 0x000fc800078e4811 */
[----:B------:R-:W-:-:S07]  /*13b0*/  LOP3.LUT R19, R17, R19, RZ, 0xfc, !PT ;  /* 0x0000001311137212 */ /* 0x000fce00078efcff */
[----:B------:R-:W-:Y:S05]  /*13c0*/  @!P0 BRA `(.L_x_16) ;  /* 0x00000000007c8947 */ /* 0x000fea0003800000 */
[----:B------:R-:W-:Y:S01]  /*13d0*/  IADD3 R15, PT, PT, -R0, RZ, RZ ;  /* 0x000000ff000f7210 */ /* 0x000fe20007ffe1ff */
[----:B------:R-:W-:Y:S01]  /*13e0*/  IMAD.MOV.U32 R14, RZ, RZ, RZ ;  /* 0x000000ffff0e7224 */ /* 0x000fe200078e00ff */
[----:B------:R-:W-:-:S05]  /*13f0*/  DMUL.RP R18, R26, R18 ;  /* 0x000000121a127228 */ /* 0x000fca0000008000 */
[----:B------:R-:W-:-:S05]  /*1400*/  DFMA R14, R22, -R14, R26 ;  /* 0x8000000e160e722b */ /* 0x000fca000000001a */
[----:B------:R-:W-:Y:S02]  /*1410*/  LOP3.LUT R17, R19, R17, RZ, 0x3c, !PT ;  /* 0x0000001113117212 */ /* 0x000fe400078e3cff */
[----:B------:R-:W-:-:S04]  /*1420*/  IADD3 R14, PT, PT, -R0, -0x43300000, RZ ;  /* 0xbcd00000000e7810 */ /* 0x000fc80007ffe1ff */
[----:B------:R-:W-:-:S04]  /*1430*/  FSETP.NEU.AND P0, PT, |R15|, R14, PT ;  /* 0x0000000e0f00720b */ /* 0x000fc80003f0d200 */
[----:B------:R-:W-:Y:S02]  /*1440*/  FSEL R22, R18, R22, !P0 ;  /* 0x0000001612167208 */ /* 0x000fe40004000000 */
[----:B------:R-:W-:Y:S01]  /*1450*/  FSEL R23, R17, R23, !P0 ;  /* 0x0000001711177208 */ /* 0x000fe20004000000 */
[----:B------:R-:W-:Y:S06]  /*1460*/  BRA `(.L_x_16) ;  /* 0x0000000000547947 */ /* 0x000fec0003800000 */
.L_x_15:
[----:B------:R-:W-:-:S14]  /*1470*/  DSETP.NAN.AND P0, PT, R18, R18, PT ;  /* 0x000000121200722a */ /* 0x000fdc0003f08000 */
[----:B------:R-:W-:Y:S05]  /*1480*/  @P0 BRA `(.L_x_17) ;  /* 0x0000000000440947 */ /* 0x000fea0003800000 */
[----:B------:R-:W-:-:S14]  /*1490*/  DSETP.NAN.AND P0, PT, R16, R16, PT ;  /* 0x000000101000722a */ /* 0x000fdc0003f08000 */
[----:B------:R-:W-:Y:S05]  /*14a0*/  @P0 BRA `(.L_x_18) ;  /* 0x0000000000300947 */ /* 0x000fea0003800000 */
[----:B------:R-:W-:Y:S01]  /*14b0*/  ISETP.NE.AND P0, PT, R33, R32, PT ;  /* 0x000000202100720c */ /* 0x000fe20003f05270 */
[----:B------:R-:W-:Y:S01]  /*14c0*/  IMAD.MOV.U32 R23, RZ, RZ, -0x80000 ;  /* 0xfff80000ff177424 */ /* 0x000fe200078e00ff */
[----:B------:R-:W-:-:S11]  /*14d0*/  MOV R22, 0x0 ;  /* 0x0000000000167802 */ /* 0x000fd60000000f00 */
[----:B------:R-:W-:Y:S05]  /*14e0*/  @!P0 BRA `(.L_x_16) ;  /* 0x0000000000348947 */ /* 0x000fea0003800000 */
[----:B------:R-:W-:Y:S02]  /*14f0*/  ISETP.NE.AND P0, PT, R33, 0x7ff00000, PT ;  /* 0x7ff000002100780c */ /* 0x000fe40003f05270 */
[----:B------:R-:W-:Y:S02]  /*1500*/  LOP3.LUT R23, R19, 0x80000000, R17, 0x48, !PT ;  /* 0x8000000013177812 */ /* 0x000fe400078e4811 */
[----:B------:R-:W-:-:S13]  /*1510*/  ISETP.EQ.OR P0, PT, R32, RZ, !P0 ;  /* 0x000000ff2000720c */ /* 0x000fda0004702670 */
[----:B------:R-:W-:Y:S02]  /*1520*/  @P0 LOP3.LUT R0, R23, 0x7ff00000, RZ, 0xfc, !PT ;  /* 0x7ff0000017000812 */ /* 0x000fe400078efcff */
[----:B------:R-:W-:Y:S01]  /*1530*/  @!P0 MOV R22, RZ ;  /* 0x000000ff00168202 */ /* 0x000fe20000000f00 */
[----:B------:R-:W-:Y:S01]  /*1540*/  @P0 IMAD.MOV.U32 R22, RZ, RZ, RZ ;  /* 0x000000ffff160224 */ /* 0x000fe200078e00ff */
[----:B------:R-:W-:Y:S01]  /*1550*/  @P0 MOV R23, R0 ;  /* 0x0000000000170202 */ /* 0x000fe20000000f00 */
[----:B------:R-:W-:Y:S06]  /*1560*/  BRA `(.L_x_16) ;  /* 0x0000000000147947 */ /* 0x000fec0003800000 */
.L_x_18:
[----:B------:R-:W-:Y:S01]  /*1570*/  LOP3.LUT R23, R17, 0x80000, RZ, 0xfc, !PT ;  /* 0x0008000011177812 */ /* 0x000fe200078efcff */
[----:B------:R-:W-:Y:S01]  /*1580*/  IMAD.MOV.U32 R22, RZ, RZ, R16 ;  /* 0x000000ffff167224 */ /* 0x000fe200078e0010 */
[----:B------:R-:W-:Y:S06]  /*1590*/  BRA `(.L_x_16) ;  /* 0x0000000000087947 */ /* 0x000fec0003800000 */
.L_x_17:
[----:B------:R-:W-:Y:S02]  /*15a0*/  LOP3.LUT R23, R19, 0x80000, RZ, 0xfc, !PT ;  /* 0x0008000013177812 */ /* 0x000fe400078efcff */
[----:B------:R-:W-:-:S07]  /*15b0*/  MOV R22, R18 ;  /* 0x0000001200167202 */ /* 0x000fce0000000f00 */
.L_x_16:
[----:B------:R-:W-:Y:S05]  /*15c0*/  BSYNC.RECONVERGENT B1 ;  /* 0x0000000000017941 */ /* 0x000fea0003800200 */
.L_x_14:
[----:B------:R-:W-:Y:S02]  /*15d0*/  HFMA2 R15, -RZ, RZ, 0, 0 ;  /* 0x00000000ff0f7431 */ /* 0x000fe400000001ff */
[----:B------:R-:W-:-:S04]  /*15e0*/  IMAD.MOV.U32 R14, RZ, RZ, R4 ;  /* 0x000000ffff0e7224 */ /* 0x000fc800078e0004 */
[----:B------:R-:W-:Y:S05]  /*15f0*/  RET.REL.NODEC R14 `(Gradient) ;  /* 0xffffffe80e807950 */ /* 0x000fea0003c3ffff */
.L_x_19:
[----:B------:R-:W-:-:S00]  /*1600*/  BRA `(.L_x_19) ;  /* 0xfffffffc00fc7947 */ /* 0x000fc0000383ffff */
[----:B------:R-:W-:-:S00]  /*1610*/  NOP ;  /* 0x0000000000007918 */ /* 0x000fc00000000000 */
        /* <DEDUP_REMOVED lines=14> */
.L_x_20:


//--------------------- .nv.shared.reserved.0     --------------------------
	.section	.nv.shared.reserved.0,"aw",@nobits
	.weak		__nv_reservedSMEM_offset_0_alias
	.size		__nv_reservedSMEM_offset_0_alias, 0, 64
	.other		__nv_reservedSMEM_offset_0_alias,@"STO_CUDA_RESERVED_SHARED STV_DEFAULT"
__nv_reservedSMEM_offset_0_alias:
	.zero		0
	.zero		64


//--------------------- .nv.constant0.Gradient    --------------------------
	.section	.nv.constant0.Gradient,"a",@progbits
	.sectionflags	@""
	.align	4
.nv.constant0.Gradient:
	.zero		972


//--------------------- SYMBOLS --------------------------

	.type		.nv.reservedSmem.offset0,@object
	.size		.nv.reservedSmem.offset0,0x4
